	.headerflags	@"EF_CUDA_TEXMODE_UNIFIED EF_CUDA_64BIT_ADDRESS EF_CUDA_ACCELERATORS EF_CUDA_SM90 EF_CUDA_VIRTUAL_SM(EF_CUDA_SM90)"
	.elftype	@"ET_EXEC"


//--------------------- .nv.info                  --------------------------
	.section	.nv.info,"",@"SHT_CUDA_INFO"
	.align	4


	//----- nvinfo : EIATTR_REGCOUNT
	.align		4
        /*0000*/ 	.byte	0x04, 0x2f
        /*0002*/ 	.short	(.L_3 - .L_2)
	.align		4
.L_2:
        /*0004*/ 	.word	index@(triton_poi_fused__native_batch_norm_legit_no_training_mul_sigmoid_32)
        /*0008*/ 	.word	0x00000020


	//----- nvinfo : EIATTR_MIN_STACK_SIZE
	.align		4
.L_3:
        /*000c*/ 	.byte	0x04, 0x12
        /*000e*/ 	.short	(.L_5 - .L_4)
	.align		4
.L_4:
        /*0010*/ 	.word	index@(triton_poi_fused__native_batch_norm_legit_no_training_mul_sigmoid_32)
        /*0014*/ 	.word	0x00000000


	//----- nvinfo : EIATTR_FRAME_SIZE
	.align		4
.L_5:
        /*0018*/ 	.byte	0x04, 0x11
        /*001a*/ 	.short	(.L_7 - .L_6)
	.align		4
.L_6:
        /*001c*/ 	.word	index@(triton_poi_fused__native_batch_norm_legit_no_training_mul_sigmoid_32)
        /*0020*/ 	.word	0x00000000


	//----- nvinfo : EIATTR_MIN_STACK_SIZE
	.align		4
.L_7:
        /*0024*/ 	.byte	0x04, 0x12
        /*0026*/ 	.short	(.L_9 - .L_8)
	.align		4
.L_8:
        /*0028*/ 	.word	index@(triton_poi_fused__native_batch_norm_legit_no_training_mul_sigmoid_32)
        /*002c*/ 	.word	0x00000000
.L_9:


//--------------------- .nv.info.triton_poi_fused__native_batch_norm_legit_no_training_mul_sigmoid_32 --------------------------
	.section	.nv.info.triton_poi_fused__native_batch_norm_legit_no_training_mul_sigmoid_32,"",@"SHT_CUDA_INFO"
	.sectionflags	@""
	.align	4


	//----- nvinfo : EIATTR_CUDA_API_VERSION
	.align		4
        /*0000*/ 	.byte	0x04, 0x37
        /*0002*/ 	.short	(.L_11 - .L_10)
.L_10:
        /*0004*/ 	.word	0x0000007c


	//----- nvinfo : EIATTR_KPARAM_INFO
	.align		4
.L_11:
        /*0008*/ 	.byte	0x04, 0x17
        /*000a*/ 	.short	(.L_13 - .L_12)
.L_12:
        /*000c*/ 	.word	0x00000000
        /*0010*/ 	.short	0x0007
        /*0012*/ 	.short	0x0034
        /*0014*/ 	.byte	0x00, 0xf0, 0x11, 0x00


	//----- nvinfo : EIATTR_KPARAM_INFO
	.align		4
.L_13:
        /*0018*/ 	.byte	0x04, 0x17
        /*001a*/ 	.short	(.L_15 - .L_14)
.L_14:
        /*001c*/ 	.word	0x00000000
        /*0020*/ 	.short	0x0006
        /*0022*/ 	.short	0x0030
        /*0024*/ 	.byte	0x00, 0xf0, 0x11, 0x00


	//----- nvinfo : EIATTR_KPARAM_INFO
	.align		4
.L_15:
        /*0028*/ 	.byte	0x04, 0x17
        /*002a*/ 	.short	(.L_17 - .L_16)
.L_16:
        /*002c*/ 	.word	0x00000000
        /*0030*/ 	.short	0x0005
        /*0032*/ 	.short	0x0028
        /*0034*/ 	.byte	0x00, 0xf4, 0x21, 0x00


	//----- nvinfo : EIATTR_KPARAM_INFO
	.align		4
.L_17:
        /*0038*/ 	.byte	0x04, 0x17
        /*003a*/ 	.short	(.L_19 - .L_18)
.L_18:
        /*003c*/ 	.word	0x00000000
        /*0040*/ 	.short	0x0004
        /*0042*/ 	.short	0x0020
        /*0044*/ 	.byte	0x00, 0xf4, 0x21, 0x00


	//----- nvinfo : EIATTR_KPARAM_INFO
	.align		4
.L_19:
        /*0048*/ 	.byte	0x04, 0x17
        /*004a*/ 	.short	(.L_21 - .L_20)
.L_20:
        /*004c*/ 	.word	0x00000000
        /*0050*/ 	.short	0x0003
        /*0052*/ 	.short	0x0018
        /*0054*/ 	.byte	0x00, 0xf4, 0x21, 0x00


	//----- nvinfo : EIATTR_KPARAM_INFO
	.align		4
.L_21:
        /*0058*/ 	.byte	0x04, 0x17
        /*005a*/ 	.short	(.L_23 - .L_22)
.L_22:
        /*005c*/ 	.word	0x00000000
        /*0060*/ 	.short	0x0002
        /*0062*/ 	.short	0x0010
        /*0064*/ 	.byte	0x00, 0xf4, 0x21, 0x00


	//----- nvinfo : EIATTR_KPARAM_INFO
	.align		4
.L_23:
        /*0068*/ 	.byte	0x04, 0x17
        /*006a*/ 	.short	(.L_25 - .L_24)
.L_24:
        /*006c*/ 	.word	0x00000000
        /*0070*/ 	.short	0x0001
        /*0072*/ 	.short	0x0008
        /*0074*/ 	.byte	0x00, 0xf4, 0x21, 0x00


	//----- nvinfo : EIATTR_KPARAM_INFO
	.align		4
.L_25:
        /*0078*/ 	.byte	0x04, 0x17
        /*007a*/ 	.short	(.L_27 - .L_26)
.L_26:
        /*007c*/ 	.word	0x00000000
        /*0080*/ 	.short	0x0000
        /*0082*/ 	.short	0x0000
        /*0084*/ 	.byte	0x00, 0xf4, 0x21, 0x00


	//----- nvinfo : EIATTR_SPARSE_MMA_MASK
	.align		4
.L_27:
        /*0088*/ 	.byte	0x03, 0x50
        /*008a*/ 	.short	0x0000


	//----- nvinfo : EIATTR_MAXREG_COUNT
	.align		4
        /*008c*/ 	.byte	0x03, 0x1b
        /*008e*/ 	.short	0x00ff


	//----- nvinfo : EIATTR_EXIT_INSTR_OFFSETS
	.align		4
        /*0090*/ 	.byte	0x04, 0x1c
        /*0092*/ 	.short	(.L_29 - .L_28)


	//   ....[0]....
.L_28:
        /*0094*/ 	.word	0x000010d0


	//   ....[1]....
        /*0098*/ 	.word	0x00001120


	//----- nvinfo : EIATTR_REQNTID
	.align		4
.L_29:
        /*009c*/ 	.byte	0x04, 0x10
        /*009e*/ 	.short	(.L_31 - .L_30)
.L_30:
        /*00a0*/ 	.word	0x00000080
        /*00a4*/ 	.word	0x00000001
        /*00a8*/ 	.word	0x00000001


	//----- nvinfo : EIATTR_CBANK_PARAM_SIZE
	.align		4
.L_31:
        /*00ac*/ 	.byte	0x03, 0x19
        /*00ae*/ 	.short	0x0038


	//----- nvinfo : EIATTR_PARAM_CBANK
	.align		4
        /*00b0*/ 	.byte	0x04, 0x0a
        /*00b2*/ 	.short	(.L_33 - .L_32)
	.align		4
.L_32:
        /*00b4*/ 	.word	index@(.nv.constant0.triton_poi_fused__native_batch_norm_legit_no_training_mul_sigmoid_32)
        /*00b8*/ 	.short	0x0210
        /*00ba*/ 	.short	0x0038


	//----- nvinfo : EIATTR_SW_WAR
	.align		4
.L_33:
        /*00bc*/ 	.byte	0x04, 0x36
        /*00be*/ 	.short	(.L_35 - .L_34)
.L_34:
        /*00c0*/ 	.word	0x00000008
.L_35:


//--------------------- .nv.callgraph             --------------------------
	.section	.nv.callgraph,"",@"SHT_CUDA_CALLGRAPH"
	.align	4
	.sectionentsize	8
	.align		4
        /*0000*/ 	.word	0x00000000
	.align		4
        /*0004*/ 	.word	0xffffffff
	.align		4
        /*0008*/ 	.word	0x00000000
	.align		4
        /*000c*/ 	.word	0xfffffffe
	.align		4
        /*0010*/ 	.word	0x00000000
	.align		4
        /*0014*/ 	.word	0xfffffffd
	.align		4
        /*0018*/ 	.word	0x00000000
	.align		4
        /*001c*/ 	.word	0xfffffffc


//--------------------- .nv.constant4             --------------------------
	.section	.nv.constant4,"a",@progbits
	.align	8
	.align		8
.nv.constant4:
        /*0000*/ 	.dword	_$_str
	.align		8
        /*0008*/ 	.dword	_$_str_$_2


//--------------------- .text.triton_poi_fused__native_batch_norm_legit_no_training_mul_sigmoid_32 --------------------------
	.section	.text.triton_poi_fused__native_batch_norm_legit_no_training_mul_sigmoid_32,"ax",@progbits
	.sectionflags	@"SHF_BARRIERS=1"
	.align	128
        .global         triton_poi_fused__native_batch_norm_legit_no_training_mul_sigmoid_32
        .type           triton_poi_fused__native_batch_norm_legit_no_training_mul_sigmoid_32,@function
        .size           triton_poi_fused__native_batch_norm_legit_no_training_mul_sigmoid_32,(.L_x_1 - triton_poi_fused__native_batch_norm_legit_no_training_mul_sigmoid_32)
        .other          triton_poi_fused__native_batch_norm_legit_no_training_mul_sigmoid_32,@"STO_CUDA_ENTRY STV_DEFAULT"
triton_poi_fused__native_batch_norm_legit_no_training_mul_sigmoid_32:
.text.triton_poi_fused__native_batch_norm_legit_no_training_mul_sigmoid_32:
[----:B------:R-:W0:Y:S01]  /*0000*/  LDC R1, c[0x0][0x28] ;  /* 0x00000a00ff017b82 */ /* 0x000e220000000800 */
[----:B------:R-:W1:Y:S07]  /*0010*/  S2R R2, SR_CTAID.X ;  /* 0x0000000000027919 */ /* 0x000e6e0000002500 */
[----:B------:R-:W2:Y:S01]  /*0020*/  LDC.64 R10, c[0x0][0x220] ;  /* 0x00008800ff0a7b82 */ /* 0x000ea20000000a00 */
[----:B------:R-:W-:Y:S02]  /*0030*/  CS2R R4, SRZ ;  /* 0x0000000000047805 */ /* 0x000fe4000001ff00 */
[----:B------:R-:W-:Y:S01]  /*0040*/  CS2R R6, SRZ ;  /* 0x0000000000067805 */ /* 0x000fe2000001ff00 */
[----:B------:R-:W3:Y:S01]  /*0050*/  S2R R3, SR_TID.X ;  /* 0x0000000000037919 */ /* 0x000ee20000002100 */
[----:B------:R-:W-:Y:S01]  /*0060*/  ULDC.64 UR6, c[0x0][0x208] ;  /* 0x0000820000067ab9 */ /* 0x000fe20000000a00 */
[----:B------:R-:W4:Y:S02]  /*0070*/  S2R R0, SR_CTAID.Y ;  /* 0x0000000000007919 */ /* 0x000f240000002600 */
[----:B------:R-:W5:Y:S08]  /*0080*/  LDC.64 R20, c[0x0][0x210] ;  /* 0x00008400ff147b82 */ /* 0x000f700000000a00 */
[----:B------:R-:W5:Y:S01]  /*0090*/  LDC.64 R18, c[0x0][0x218] ;  /* 0x00008600ff127b82 */ /* 0x000f620000000a00 */
[----:B-1----:R-:W-:-:S02]  /*00a0*/  SHF.L.U32 R2, R2, 0x6, RZ ;  /* 0x0000000602027819 */ /* 0x002fc400000006ff */
[----:B---3--:R-:W-:-:S04]  /*00b0*/  SHF.L.U32 R27, R3, 0x2, RZ ;  /* 0x00000002031b7819 */ /* 0x008fc800000006ff */
[----:B------:R-:W-:-:S04]  /*00c0*/  LOP3.LUT R27, R2, 0x3c, R27, 0xf8, !PT ;  /* 0x0000003c021b7812 */ /* 0x000fc800078ef81b */
[C---:B------:R-:W-:Y:S01]  /*00d0*/  ISETP.GE.AND P0, PT, R27.reuse, 0x100, PT ;  /* 0x000001001b00780c */ /* 0x040fe20003f06270 */
[----:B--2---:R-:W-:-:S12]  /*00e0*/  IMAD.WIDE R10, R27, 0x4, R10 ;  /* 0x000000041b0a7825 */ /* 0x004fd800078e020a */
[----:B------:R1:W2:Y:S01]  /*00f0*/  @!P0 LDG.E.EL.128 R4, desc[UR6][R10.64] ;  /* 0x000000060a048981 */ /* 0x0002a2000c2e1d00 */
[----:B------:R-:W-:Y:S02]  /*0100*/  SHF.R.U32.HI R9, RZ, 0x4, R3 ;  /* 0x00000004ff097819 */ /* 0x000fe40000011603 */
[----:B----4-:R-:W-:Y:S02]  /*0110*/  SHF.L.U32 R0, R0, 0x4, RZ ;  /* 0x0000000400007819 */ /* 0x010fe400000006ff */
[----:B------:R-:W-:-:S04]  /*0120*/  SGXT.U32 R9, R9, 0x3 ;  /* 0x000000030909781a */ /* 0x000fc80000000000 */
[----:B------:R-:W-:Y:S02]  /*0130*/  LOP3.LUT R14, R0, 0x8, R9, 0xfe, !PT ;  /* 0x00000008000e7812 */ /* 0x000fe400078efe09 */
[----:B-1----:R-:W-:Y:S02]  /*0140*/  CS2R R10, SRZ ;  /* 0x00000000000a7805 */ /* 0x002fe4000001ff00 */
[----:B------:R-:W-:Y:S02]  /*0150*/  LOP3.LUT R12, R0, R9, RZ, 0xfc, !PT ;  /* 0x00000009000c7212 */ /* 0x000fe400078efcff */
[----:B------:R-:W-:Y:S02]  /*0160*/  CS2R R8, SRZ ;  /* 0x0000000000087805 */ /* 0x000fe4000001ff00 */
[C---:B------:R-:W-:Y:S02]  /*0170*/  ISETP.LT.AND P2, PT, R14.reuse, 0x10, !P0 ;  /* 0x000000100e00780c */ /* 0x040fe40004741270 */
[----:B------:R-:W-:-:S02]  /*0180*/  LEA R23, R14, R27, 0x8 ;  /* 0x0000001b0e177211 */ /* 0x000fc400078e40ff */
[C---:B------:R-:W-:Y:S02]  /*0190*/  LEA R13, R12.reuse, R27, 0x8 ;  /* 0x0000001b0c0d7211 */ /* 0x040fe400078e40ff */
[----:B------:R-:W-:Y:S02]  /*01a0*/  CS2R R14, SRZ ;  /* 0x00000000000e7805 */ /* 0x000fe4000001ff00 */
[----:B------:R-:W-:Y:S01]  /*01b0*/  ISETP.LT.AND P1, PT, R12, 0x10, !P0 ;  /* 0x000000100c00780c */ /* 0x000fe20004721270 */
[----:B-----5:R-:W-:-:S04]  /*01c0*/  IMAD.WIDE R22, R23, 0x4, R20 ;  /* 0x0000000417167825 */ /* 0x020fc800078e0214 */
[----:B------:R-:W-:Y:S01]  /*01d0*/  IMAD.WIDE R20, R13, 0x4, R20 ;  /* 0x000000040d147825 */ /* 0x000fe200078e0214 */
[----:B------:R-:W-:Y:S01]  /*01e0*/  CS2R R12, SRZ ;  /* 0x00000000000c7805 */ /* 0x000fe2000001ff00 */
[----:B------:R-:W3:Y:S01]  /*01f0*/  @P2 LDG.E.EL.128 R8, desc[UR6][R22.64] ;  /* 0x0000000616082981 */ /* 0x000ee2000c2e1d00 */
[----:B------:R-:W-:Y:S01]  /*0200*/  CS2R R16, SRZ ;  /* 0x0000000000107805 */ /* 0x000fe2000001ff00 */
[----:B0-----:R-:W-:Y:S01]  /*0210*/  IMAD.WIDE R24, R27, 0x4, R18 ;  /* 0x000000041b187825 */ /* 0x001fe200078e0212 */
[----:B------:R-:W-:-:S04]  /*0220*/  CS2R R18, SRZ ;  /* 0x0000000000127805 */ /* 0x000fc8000001ff00 */
[----:B------:R0:W3:Y:S04]  /*0230*/  @!P0 LDG.E.EL.128 R12, desc[UR6][R24.64] ;  /* 0x00000006180c8981 */ /* 0x0000e8000c2e1d00 */
[----:B------:R3:W4:Y:S01]  /*0240*/  @P1 LDG.E.EL.128 R16, desc[UR6][R20.64] ;  /* 0x0000000614101981 */ /* 0x000722000c2e1d00 */
[----:B0-----:R-:W0:Y:S01]  /*0250*/  LDC.64 R24, c[0x0][0x228] ;  /* 0x00008a00ff187b82 */ /* 0x001e220000000a00 */
[----:B--2---:R-:W-:Y:S01]  /*0260*/  FADD R4, R4, 0.0010000000474974513054 ;  /* 0x3a83126f04047421 */ /* 0x004fe20000000000 */
[----:B------:R-:W-:Y:S01]  /*0270*/  FADD R5, R5, 0.0010000000474974513054 ;  /* 0x3a83126f05057421 */ /* 0x000fe20000000000 */
[----:B------:R-:W-:Y:S02]  /*0280*/  FADD R22, R6, 0.0010000000474974513054 ;  /* 0x3a83126f06167421 */ /* 0x000fe40000000000 */
[----:B------:R1:W2:Y:S08]  /*0290*/  MUFU.SQRT R23, R4 ;  /* 0x0000000400177308 */ /* 0x0002b00000002000 */
[----:B------:R-:W5:Y:S01]  /*02a0*/  MUFU.SQRT R5, R5 ;  /* 0x0000000500057308 */ /* 0x000f620000002000 */
[----:B-1----:R-:W-:Y:S01]  /*02b0*/  HFMA2.MMA R4, -RZ, RZ, 1.625, 0 ;  /* 0x3e800000ff047435 */ /* 0x002fe200000001ff */
[----:B--2---:R-:W-:-:S06]  /*02c0*/  FSETP.GT.AND P1, PT, R23, 8.50705917302346158658e+37, PT ;  /* 0x7e8000001700780b */ /* 0x004fcc0003f24000 */
[----:B------:R-:W1:Y:S01]  /*02d0*/  MUFU.SQRT R22, R22 ;  /* 0x0000001600167308 */ /* 0x000e620000002000 */
[----:B------:R-:W-:Y:S02]  /*02e0*/  FSETP.GEU.AND P4, PT, R23, 1.175494350822287508e-38, PT ;  /* 0x008000001700780b */ /* 0x000fe40003f8e000 */
[----:B------:R-:W-:Y:S02]  /*02f0*/  FSEL R29, R4, 1, P1 ;  /* 0x3f800000041d7808 */ /* 0x000fe40000800000 */
[C---:B-----5:R-:W-:Y:S02]  /*0300*/  FSETP.GT.AND P2, PT, R5.reuse, 8.50705917302346158658e+37, PT ;  /* 0x7e8000000500780b */ /* 0x060fe40003f44000 */
[----:B------:R-:W-:Y:S01]  /*0310*/  FSETP.GEU.AND P5, PT, R5, 1.175494350822287508e-38, PT ;  /* 0x008000000500780b */ /* 0x000fe20003fae000 */
[----:B------:R-:W-:Y:S01]  /*0320*/  @P1 FMUL R23, R23, 0.25 ;  /* 0x3e80000017171820 */ /* 0x000fe20000400000 */
[----:B---3--:R-:W-:Y:S01]  /*0330*/  FADD R20, -R13, R9 ;  /* 0x000000090d147221 */ /* 0x008fe20000000100 */
[----:B------:R-:W-:Y:S01]  /*0340*/  FADD R21, -R12, R8 ;  /* 0x000000080c157221 */ /* 0x000fe20000000100 */
[----:B-1----:R-:W-:-:S03]  /*0350*/  FSETP.GT.AND P3, PT, R22, 8.50705917302346158658e+37, PT ;  /* 0x7e8000001600780b */ /* 0x002fc60003f64000 */
[----:B------:R-:W-:Y:S01]  /*0360*/  @!P4 FMUL R23, R23, 16777216 ;  /* 0x4b8000001717c820 */ /* 0x000fe20000400000 */
[----:B------:R-:W-:Y:S01]  /*0370*/  FSETP.GEU.AND P6, PT, R22, 1.175494350822287508e-38, PT ;  /* 0x008000001600780b */ /* 0x000fe20003fce000 */
[----:B------:R-:W1:Y:S01]  /*0380*/  LDC.64 R8, c[0x0][0x230] ;  /* 0x00008c00ff087b82 */ /* 0x000e620000000a00 */
[----:B----4-:R-:W-:Y:S01]  /*0390*/  FADD R17, -R13, R17 ;  /* 0x000000110d117221 */ /* 0x010fe20000000100 */
[----:B------:R-:W-:Y:S01]  /*03a0*/  @P2 FMUL R5, R5, 0.25 ;  /* 0x3e80000005052820 */ /* 0x000fe20000400000 */
[----:B------:R-:W2:Y:S01]  /*03b0*/  MUFU.RCP R6, R23 ;  /* 0x0000001700067308 */ /* 0x000ea20000001000 */
[----:B------:R-:W-:Y:S01]  /*03c0*/  @!P4 FMUL R29, R29, 16777216 ;  /* 0x4b8000001d1dc820 */ /* 0x000fe20000400000 */
[----:B------:R-:W-:Y:S01]  /*03d0*/  FADD R16, -R12, R16 ;  /* 0x000000100c107221 */ /* 0x000fe20000000100 */
[----:B------:R-:W-:Y:S01]  /*03e0*/  @!P5 FMUL R5, R5, 16777216 ;  /* 0x4b8000000505d820 */ /* 0x000fe20000400000 */
[----:B------:R-:W-:Y:S01]  /*03f0*/  FSEL R12, R4, 1, P3 ;  /* 0x3f800000040c7808 */ /* 0x000fe20001800000 */
[----:B------:R-:W-:-:S04]  /*0400*/  @P3 FMUL R22, R22, 0.25 ;  /* 0x3e80000016163820 */ /* 0x000fc80000400000 */
[----:B------:R-:W3:Y:S01]  /*0410*/  MUFU.RCP R5, R5 ;  /* 0x0000000500057308 */ /* 0x000ee20000001000 */
[----:B------:R-:W-:Y:S01]  /*0420*/  @!P6 FMUL R12, R12, 16777216 ;  /* 0x4b8000000c0ce820 */ /* 0x000fe20000400000 */
[----:B------:R-:W-:Y:S01]  /*0430*/  @!P6 FMUL R22, R22, 16777216 ;  /* 0x4b8000001616e820 */ /* 0x000fe20000400000 */
[----:B--2---:R-:W-:Y:S01]  /*0440*/  FMUL R29, R6, R29 ;  /* 0x0000001d061d7220 */ /* 0x004fe20000400000 */
[----:B------:R-:W-:-:S04]  /*0450*/  FSEL R6, R4, 1, P2 ;  /* 0x3f80000004067808 */ /* 0x000fc80001000000 */
[----:B------:R-:W2:Y:S01]  /*0460*/  MUFU.RCP R13, R22 ;  /* 0x00000016000d7308 */ /* 0x000ea20000001000 */
[----:B------:R-:W-:Y:S01]  /*0470*/  @!P5 FMUL R6, R6, 16777216 ;  /* 0x4b8000000606d820 */ /* 0x000fe20000400000 */
[----:B-1----:R-:W-:-:S04]  /*0480*/  IMAD.WIDE R8, R27, 0x4, R8 ;  /* 0x000000041b087825 */ /* 0x002fc800078e0208 */
[----:B---3--:R-:W-:Y:S01]  /*0490*/  FMUL R23, R5, R6 ;  /* 0x0000000605177220 */ /* 0x008fe20000400000 */
[-C--:B------:R-:W-:Y:S01]  /*04a0*/  FMUL R5, R21, R29.reuse ;  /* 0x0000001d15057220 */ /* 0x080fe20000400000 */
[----:B--2---:R-:W-:Y:S01]  /*04b0*/  FMUL R6, R13, R12 ;  /* 0x0000000c0d067220 */ /* 0x004fe20000400000 */
[----:B------:R-:W-:Y:S01]  /*04c0*/  FMUL R13, R16, R29 ;  /* 0x0000001d100d7220 */ /* 0x000fe20000400000 */
[-C--:B------:R-:W-:Y:S01]  /*04d0*/  FMUL R12, R17, R23.reuse ;  /* 0x00000017110c7220 */ /* 0x080fe20000400000 */
[----:B------:R-:W-:Y:S01]  /*04e0*/  FMUL R16, R20, R23 ;  /* 0x0000001714107220 */ /* 0x000fe20000400000 */
[----:B0-----:R-:W-:Y:S01]  /*04f0*/  IMAD.WIDE R28, R27, 0x4, R24 ;  /* 0x000000041b1c7825 */ /* 0x001fe200078e0218 */
[----:B------:R-:W-:Y:S02]  /*0500*/  CS2R R20, SRZ ;  /* 0x0000000000147805 */ /* 0x000fe4000001ff00 */
[----:B------:R-:W-:Y:S02]  /*0510*/  CS2R R22, SRZ ;  /* 0x0000000000167805 */ /* 0x000fe4000001ff00 */
[----:B------:R-:W-:-:S02]  /*0520*/  CS2R R24, SRZ ;  /* 0x0000000000187805 */ /* 0x000fc4000001ff00 */
[----:B------:R-:W-:Y:S02]  /*0530*/  CS2R R26, SRZ ;  /* 0x00000000001a7805 */ /* 0x000fe4000001ff00 */
[----:B------:R0:W2:Y:S04]  /*0540*/  @!P0 LDG.E.EL.128 R20, desc[UR6][R28.64] ;  /* 0x000000061c148981 */ /* 0x0000a8000c2e1d00 */
[----:B------:R-:W2:Y:S01]  /*0550*/  @!P0 LDG.E.EL.128 R24, desc[UR6][R8.64] ;  /* 0x0000000608188981 */ /* 0x000ea2000c2e1d00 */
[----:B------:R-:W-:Y:S01]  /*0560*/  FADD R7, R7, 0.0010000000474974513054 ;  /* 0x3a83126f07077421 */ /* 0x000fe20000000000 */
[C---:B------:R-:W-:Y:S01]  /*0570*/  FADD R11, -R15.reuse, R11 ;  /* 0x0000000b0f0b7221 */ /* 0x040fe20000000100 */
[----:B------:R-:W-:Y:S01]  /*0580*/  FADD R19, -R15, R19 ;  /* 0x000000130f137221 */ /* 0x000fe20000000100 */
[----:B------:R-:W1:Y:S01]  /*0590*/  S2UR UR5, SR_CgaCtaId ;  /* 0x00000000000579c3 */ /* 0x000e620000008800 */
[----:B------:R3:W4:Y:S01]  /*05a0*/  MUFU.SQRT R17, R7 ;  /* 0x0000000700117308 */ /* 0x0007220000002000 */
[----:B0-----:R-:W-:Y:S01]  /*05b0*/  FADD R29, -R14, R18 ;  /* 0x000000120e1d7221 */ /* 0x001fe20000000100 */
[----:B------:R-:W-:-:S03]  /*05c0*/  UMOV UR4, 0x400 ;  /* 0x0000040000047882 */ /* 0x000fc60000000000 */
[----:B---3--:R-:W-:Y:S01]  /*05d0*/  FMUL R7, R29, R6 ;  /* 0x000000061d077220 */ /* 0x008fe20000400000 */
[C---:B----4-:R-:W-:Y:S02]  /*05e0*/  FSETP.GT.AND P0, PT, R17.reuse, 8.50705917302346158658e+37, PT ;  /* 0x7e8000001100780b */ /* 0x050fe40003f04000 */
[----:B------:R-:W-:Y:S01]  /*05f0*/  FSETP.GEU.AND P1, PT, R17, 1.175494350822287508e-38, PT ;  /* 0x008000001100780b */ /* 0x000fe20003f2e000 */
[----:B-1----:R-:W-:-:S10]  /*0600*/  UPRMT UR4, UR5, 0x654, UR4 ;  /* 0x0000065405047896 */ /* 0x002fd40008000004 */
[----:B------:R-:W-:-:S04]  /*0610*/  @P0 FMUL R17, R17, 0.25 ;  /* 0x3e80000011110820 */ /* 0x000fc80000400000 */
[----:B------:R-:W-:-:S06]  /*0620*/  @!P1 FMUL R17, R17, 16777216 ;  /* 0x4b80000011119820 */ /* 0x000fcc0000400000 */
[----:B------:R-:W0:Y:S01]  /*0630*/  MUFU.RCP R17, R17 ;  /* 0x0000001100117308 */ /* 0x000e220000001000 */
[-CC-:B--2---:R-:W-:Y:S01]  /*0640*/  FFMA R13, R13, R20.reuse, R24.reuse ;  /* 0x000000140d0d7223 */ /* 0x184fe20000000018 */
[----:B------:R-:W-:Y:S01]  /*0650*/  FFMA R5, R5, R20, R24 ;  /* 0x0000001405057223 */ /* 0x000fe20000000018 */
[----:B------:R-:W-:Y:S01]  /*0660*/  FFMA R7, R7, R22, R26 ;  /* 0x0000001607077223 */ /* 0x000fe2000000001a */
[-C--:B------:R-:W-:Y:S01]  /*0670*/  FFMA R12, R12, R21.reuse, R25 ;  /* 0x000000150c0c7223 */ /* 0x080fe20000000019 */
[----:B------:R-:W-:Y:S01]  /*0680*/  FADD R20, RZ, -R13 ;  /* 0x8000000dff147221 */ /* 0x000fe20000000000 */
[----:B------:R-:W-:Y:S01]  /*0690*/  FFMA R16, R16, R21, R25 ;  /* 0x0000001510107223 */ /* 0x000fe20000000019 */
[----:B------:R-:W-:Y:S01]  /*06a0*/  FADD R15, RZ, -R7 ;  /* 0x80000007ff0f7221 */ /* 0x000fe20000000000 */
[----:B------:R-:W-:Y:S01]  /*06b0*/  FADD R8, RZ, -R12 ;  /* 0x8000000cff087221 */ /* 0x000fe20000000000 */
[----:B------:R-:W-:Y:S01]  /*06c0*/  FMUL R18, R20, 1.4426950216293334961 ;  /* 0x3fb8aa3b14127820 */ /* 0x000fe20000400000 */
[----:B------:R-:W-:Y:S01]  /*06d0*/  FSEL R20, R4, 1, P0 ;  /* 0x3f80000004147808 */ /* 0x000fe20000000000 */
[----:B------:R-:W-:Y:S01]  /*06e0*/  FMUL R15, R15, 1.4426950216293334961 ;  /* 0x3fb8aa3b0f0f7820 */ /* 0x000fe20000400000 */
[----:B------:R-:W-:Y:S01]  /*06f0*/  FADD R21, -R14, R10 ;  /* 0x0000000a0e157221 */ /* 0x000fe20000000100 */
[----:B------:R-:W-:Y:S01]  /*0700*/  FADD R24, RZ, -R5 ;  /* 0x80000005ff187221 */ /* 0x000fe20000000000 */
[----:B------:R-:W-:Y:S01]  /*0710*/  FSETP.GEU.AND P3, PT, R18, -126, PT ;  /* 0xc2fc00001200780b */ /* 0x000fe20003f6e000 */
[----:B------:R-:W-:Y:S01]  /*0720*/  @!P1 FMUL R20, R20, 16777216 ;  /* 0x4b80000014149820 */ /* 0x000fe20000400000 */
[----:B------:R-:W-:Y:S01]  /*0730*/  FSETP.GEU.AND P5, PT, R15, -126, PT ;  /* 0xc2fc00000f00780b */ /* 0x000fe20003fae000 */
[----:B------:R-:W-:Y:S01]  /*0740*/  FMUL R8, R8, 1.4426950216293334961 ;  /* 0x3fb8aa3b08087820 */ /* 0x000fe20000400000 */
[----:B------:R-:W-:Y:S01]  /*0750*/  FMUL R21, R21, R6 ;  /* 0x0000000615157220 */ /* 0x000fe20000400000 */
[----:B0-----:R-:W-:Y:S01]  /*0760*/  FMUL R20, R17, R20 ;  /* 0x0000001411147220 */ /* 0x001fe20000400000 */
[----:B------:R-:W-:Y:S01]  /*0770*/  FMUL R10, R24, 1.4426950216293334961 ;  /* 0x3fb8aa3b180a7820 */ /* 0x000fe20000400000 */
[----:B------:R-:W-:Y:S01]  /*0780*/  FADD R14, RZ, -R16 ;  /* 0x80000010ff0e7221 */ /* 0x000fe20000000000 */
[----:B------:R-:W-:Y:S01]  /*0790*/  FFMA R22, R21, R22, R26 ;  /* 0x0000001615167223 */ /* 0x000fe2000000001a */
[----:B------:R-:W-:Y:S01]  /*07a0*/  FSETP.GEU.AND P4, PT, R8, -126, PT ;  /* 0xc2fc00000800780b */ /* 0x000fe20003f8e000 */
[-C--:B------:R-:W-:Y:S01]  /*07b0*/  FMUL R6, R19, R20.reuse ;  /* 0x0000001413067220 */ /* 0x080fe20000400000 */
[----:B------:R-:W-:Y:S01]  /*07c0*/  FSETP.GEU.AND P6, PT, R10, -126, PT ;  /* 0xc2fc00000a00780b */ /* 0x000fe20003fce000 */
[----:B------:R-:W-:Y:S01]  /*07d0*/  FMUL R20, R11, R20 ;  /* 0x000000140b147220 */ /* 0x000fe20000400000 */
[----:B------:R-:W-:Y:S01]  /*07e0*/  @!P3 FMUL R18, R18, 0.5 ;  /* 0x3f0000001212b820 */ /* 0x000fe20000400000 */
[----:B------:R-:W-:Y:S01]  /*07f0*/  FADD R11, RZ, -R22 ;  /* 0x80000016ff0b7221 */ /* 0x000fe20000000000 */
[-CC-:B------:R-:W-:Y:S01]  /*0800*/  FFMA R6, R6, R23.reuse, R27.reuse ;  /* 0x0000001706067223 */ /* 0x180fe2000000001b */
[----:B------:R-:W-:Y:S01]  /*0810*/  @!P5 FMUL R15, R15, 0.5 ;  /* 0x3f0000000f0fd820 */ /* 0x000fe20000400000 */
[----:B------:R-:W0:Y:S01]  /*0820*/  MUFU.EX2 R9, R18 ;  /* 0x0000001200097308 */ /* 0x000e220000000800 */
[----:B------:R-:W-:Y:S01]  /*0830*/  FMUL R19, R11, 1.4426950216293334961 ;  /* 0x3fb8aa3b0b137820 */ /* 0x000fe20000400000 */
[----:B------:R-:W-:Y:S01]  /*0840*/  FFMA R23, R20, R23, R27 ;  /* 0x0000001714177223 */ /* 0x000fe2000000001b */
[----:B------:R-:W-:Y:S01]  /*0850*/  FMUL R14, R14, 1.4426950216293334961 ;  /* 0x3fb8aa3b0e0e7820 */ /* 0x000fe20000400000 */
[----:B------:R-:W-:Y:S01]  /*0860*/  FADD R11, RZ, -R6 ;  /* 0x80000006ff0b7221 */ /* 0x000fe20000000000 */
[----:B------:R-:W-:Y:S01]  /*0870*/  @!P4 FMUL R8, R8, 0.5 ;  /* 0x3f0000000808c820 */ /* 0x000fe20000400000 */
[----:B------:R-:W-:Y:S01]  /*0880*/  FADD R17, RZ, -R23 ;  /* 0x80000017ff117221 */ /* 0x000fe20000000000 */
[----:B------:R-:W-:Y:S01]  /*0890*/  @!P6 FMUL R10, R10, 0.5 ;  /* 0x3f0000000a0ae820 */ /* 0x000fe20000400000 */
[----:B------:R-:W-:Y:S01]  /*08a0*/  FMUL R21, R11, 1.4426950216293334961 ;  /* 0x3fb8aa3b0b157820 */ /* 0x000fe20000400000 */
[----:B------:R-:W-:Y:S01]  /*08b0*/  FSETP.GEU.AND P0, PT, R14, -126, PT ;  /* 0xc2fc00000e00780b */ /* 0x000fe20003f0e000 */
[----:B------:R-:W1:Y:S01]  /*08c0*/  MUFU.EX2 R15, R15 ;  /* 0x0000000f000f7308 */ /* 0x000e620000000800 */
[----:B------:R-:W-:Y:S01]  /*08d0*/  FMUL R17, R17, 1.4426950216293334961 ;  /* 0x3fb8aa3b11117820 */ /* 0x000fe20000400000 */
[----:B------:R-:W-:-:S02]  /*08e0*/  FSETP.GEU.AND P1, PT, R19, -126, PT ;  /* 0xc2fc00001300780b */ /* 0x000fc40003f2e000 */
[----:B------:R-:W-:Y:S01]  /*08f0*/  FSETP.GEU.AND P2, PT, R21, -126, PT ;  /* 0xc2fc00001500780b */ /* 0x000fe20003f4e000 */
[----:B0-----:R-:W-:Y:S01]  /*0900*/  @!P3 FMUL R9, R9, R9 ;  /* 0x000000090909b220 */ /* 0x001fe20000400000 */
[----:B------:R-:W-:Y:S02]  /*0910*/  FSETP.GEU.AND P3, PT, R17, -126, PT ;  /* 0xc2fc00001100780b */ /* 0x000fe40003f6e000 */
[----:B------:R-:W0:Y:S01]  /*0920*/  MUFU.EX2 R8, R8 ;  /* 0x0000000800087308 */ /* 0x000e220000000800 */
[----:B------:R-:W-:Y:S01]  /*0930*/  FADD R24, R9, 1 ;  /* 0x3f80000009187421 */ /* 0x000fe20000000000 */
[----:B------:R-:W-:Y:S02]  /*0940*/  SHF.R.U32.HI R18, RZ, 0x4, R3 ;  /* 0x00000004ff127819 */ /* 0x000fe40000011603 */
[----:B------:R-:W-:Y:S01]  /*0950*/  @!P0 FMUL R14, R14, 0.5 ;  /* 0x3f0000000e0e8820 */ /* 0x000fe20000400000 */
[----:B------:R-:W-:Y:S01]  /*0960*/  SHF.L.U32 R9, R3, 0x6, RZ ;  /* 0x0000000603097819 */ /* 0x000fe200000006ff */
[----:B-1----:R-:W-:-:S02]  /*0970*/  @!P5 FMUL R15, R15, R15 ;  /* 0x0000000f0f0fd220 */ /* 0x002fc40000400000 */
[----:B------:R-:W1:Y:S01]  /*0980*/  MUFU.EX2 R10, R10 ;  /* 0x0000000a000a7308 */ /* 0x000e620000000800 */
[----:B------:R-:W-:Y:S01]  /*0990*/  @!P2 FMUL R21, R21, 0.5 ;  /* 0x3f0000001515a820 */ /* 0x000fe20000400000 */
[----:B------:R-:W-:Y:S01]  /*09a0*/  @!P1 FMUL R19, R19, 0.5 ;  /* 0x3f00000013139820 */ /* 0x000fe20000400000 */
[----:B------:R-:W-:Y:S01]  /*09b0*/  FADD R25, R15, 1 ;  /* 0x3f8000000f197421 */ /* 0x000fe20000000000 */
[----:B------:R-:W-:Y:S01]  /*09c0*/  @!P3 FMUL R17, R17, 0.5 ;  /* 0x3f0000001111b820 */ /* 0x000fe20000400000 */
[----:B------:R-:W-:Y:S01]  /*09d0*/  SGXT.U32 R18, R18, 0x3 ;  /* 0x000000031212781a */ /* 0x000fe20000000000 */
[----:B0-----:R-:W-:Y:S02]  /*09e0*/  @!P4 FMUL R8, R8, R8 ;  /* 0x000000080808c220 */ /* 0x001fe40000400000 */
[----:B------:R-:W0:Y:S01]  /*09f0*/  MUFU.EX2 R11, R14 ;  /* 0x0000000e000b7308 */ /* 0x000e220000000800 */
[----:B------:R-:W-:Y:S01]  /*0a00*/  FSETP.GT.AND P4, PT, R24, 8.50705917302346158658e+37, PT ;  /* 0x7e8000001800780b */ /* 0x000fe20003f84000 */
[----:B------:R-:W-:Y:S01]  /*0a10*/  FADD R20, R8, 1 ;  /* 0x3f80000008147421 */ /* 0x000fe20000000000 */
[----:B------:R-:W-:Y:S01]  /*0a20*/  LOP3.LUT R9, R9, 0x3c0, RZ, 0xc0, !PT ;  /* 0x000003c009097812 */ /* 0x000fe200078ec0ff */
[----:B-1----:R-:W-:-:S04]  /*0a30*/  @!P6 FMUL R10, R10, R10 ;  /* 0x0000000a0a0ae220 */ /* 0x002fc80000400000 */
[----:B------:R-:W1:Y:S01]  /*0a40*/  MUFU.EX2 R21, R21 ;  /* 0x0000001500157308 */ /* 0x000e620000000800 */
[----:B------:R-:W-:Y:S02]  /*0a50*/  FSETP.GT.AND P6, PT, R25, 8.50705917302346158658e+37, PT ;  /* 0x7e8000001900780b */ /* 0x000fe40003fc4000 */
[----:B------:R-:W-:Y:S01]  /*0a60*/  FSETP.GT.AND P5, PT, R20, 8.50705917302346158658e+37, PT ;  /* 0x7e8000001400780b */ /* 0x000fe20003fa4000 */
[----:B------:R-:W-:Y:S01]  /*0a70*/  FADD R8, R10, 1 ;  /* 0x3f8000000a087421 */ /* 0x000fe20000000000 */
[----:B------:R-:W-:Y:S01]  /*0a80*/  LOP3.LUT R18, R9, R18, RZ, 0xfc, !PT ;  /* 0x0000001209127212 */ /* 0x000fe200078efcff */
[----:B------:R-:W-:Y:S01]  /*0a90*/  @P4 FMUL R24, R24, 0.25 ;  /* 0x3e80000018184820 */ /* 0x000fe20000400000 */
[----:B0-----:R-:W-:Y:S01]  /*0aa0*/  @!P0 FMUL R11, R11, R11 ;  /* 0x0000000b0b0b8220 */ /* 0x001fe20000400000 */
[----:B------:R0:W2:Y:S01]  /*0ab0*/  MUFU.EX2 R14, R17 ;  /* 0x00000011000e7308 */ /* 0x0000a20000000800 */
[----:B------:R-:W-:Y:S02]  /*0ac0*/  LOP3.LUT R27, R9, 0x10, RZ, 0xfc, !PT ;  /* 0x00000010091b7812 */ /* 0x000fe400078efcff */
[----:B------:R-:W-:Y:S01]  /*0ad0*/  FADD R15, R11, 1 ;  /* 0x3f8000000b0f7421 */ /* 0x000fe20000000000 */
[----:B------:R-:W-:-:S02]  /*0ae0*/  FSETP.GT.AND P0, PT, R8, 8.50705917302346158658e+37, PT ;  /* 0x7e8000000800780b */ /* 0x000fc40003f04000 */
[----:B------:R-:W-:Y:S01]  /*0af0*/  @P6 FMUL R25, R25, 0.25 ;  /* 0x3e80000019196820 */ /* 0x000fe20000400000 */
[----:B-1----:R-:W-:Y:S01]  /*0b00*/  @!P2 FMUL R21, R21, R21 ;  /* 0x000000151515a220 */ /* 0x002fe20000400000 */
[----:B------:R-:W1:Y:S01]  /*0b10*/  MUFU.EX2 R19, R19 ;  /* 0x0000001300137308 */ /* 0x000e620000000800 */
[----:B0-----:R-:W-:Y:S01]  /*0b20*/  LOP3.LUT R17, R9, 0x20, RZ, 0xfc, !PT ;  /* 0x0000002009117812 */ /* 0x001fe200078efcff */
[----:B------:R-:W-:Y:S01]  /*0b30*/  @P5 FMUL R20, R20, 0.25 ;  /* 0x3e80000014145820 */ /* 0x000fe20000400000 */
[----:B------:R-:W-:Y:S01]  /*0b40*/  FADD R21, R21, 1 ;  /* 0x3f80000015157421 */ /* 0x000fe20000000000 */
[-C--:B------:R-:W-:Y:S02]  /*0b50*/  LEA.HI R10, R27, R18.reuse, RZ, 0x1e ;  /* 0x000000121b0a7211 */ /* 0x080fe400078ff0ff */
[----:B------:R-:W-:Y:S01]  /*0b60*/  LEA.HI R17, R17, R18, RZ, 0x1e ;  /* 0x0000001211117211 */ /* 0x000fe200078ff0ff */
[----:B--2---:R-:W-:Y:S01]  /*0b70*/  @!P3 FMUL R14, R14, R14 ;  /* 0x0000000e0e0eb220 */ /* 0x004fe20000400000 */
[----:B------:R0:W-:Y:S01]  /*0b80*/  MUFU.RCP R11, R25 ;  /* 0x00000019000b7308 */ /* 0x0001e20000001000 */
[----:B------:R-:W-:Y:S01]  /*0b90*/  FSETP.GT.AND P3, PT, R21, 8.50705917302346158658e+37, PT ;  /* 0x7e8000001500780b */ /* 0x000fe20003f64000 */
[----:B------:R-:W-:Y:S01]  /*0ba0*/  @P0 FMUL R8, R8, 0.25 ;  /* 0x3e80000008080820 */ /* 0x000fe20000400000 */
[----:B------:R-:W-:Y:S01]  /*0bb0*/  FADD R14, R14, 1 ;  /* 0x3f8000000e0e7421 */ /* 0x000fe20000000000 */
[----:B------:R-:W-:-:S02]  /*0bc0*/  FSEL R27, R4, 1, P5 ;  /* 0x3f800000041b7808 */ /* 0x000fc40002800000 */
[----:B------:R-:W-:Y:S01]  /*0bd0*/  LEA R17, R17, UR4, 0x2 ;  /* 0x0000000411117c11 */ /* 0x000fe2000f8e10ff */
[----:B-1----:R-:W-:Y:S01]  /*0be0*/  @!P1 FMUL R19, R19, R19 ;  /* 0x0000001313139220 */ /* 0x002fe20000400000 */
[----:B------:R-:W-:Y:S01]  /*0bf0*/  FSETP.GT.AND P1, PT, R15, 8.50705917302346158658e+37, PT ;  /* 0x7e8000000f00780b */ /* 0x000fe20003f24000 */
[----:B------:R-:W1:Y:S01]  /*0c00*/  MUFU.RCP R24, R24 ;  /* 0x0000001800187308 */ /* 0x000e620000001000 */
[----:B0-----:R-:W-:Y:S01]  /*0c10*/  LOP3.LUT R25, R9, 0x30, RZ, 0xfc, !PT ;  /* 0x0000003009197812 */ /* 0x001fe200078efcff */
[----:B------:R-:W-:Y:S01]  /*0c20*/  FADD R19, R19, 1 ;  /* 0x3f80000013137421 */ /* 0x000fe20000000000 */
[-C--:B------:R-:W-:Y:S02]  /*0c30*/  LEA.HI R9, R9, R18.reuse, RZ, 0x1e ;  /* 0x0000001209097211 */ /* 0x080fe400078ff0ff */
[----:B------:R-:W-:Y:S01]  /*0c40*/  LEA.HI R18, R25, R18, RZ, 0x1e ;  /* 0x0000001219127211 */ /* 0x000fe200078ff0ff */
[----:B------:R-:W-:Y:S01]  /*0c50*/  @P3 FMUL R21, R21, 0.25 ;  /* 0x3e80000015153820 */ /* 0x000fe20000400000 */
[----:B------:R-:W-:Y:S01]  /*0c60*/  FSEL R25, R4, 1, P4 ;  /* 0x3f80000004197808 */ /* 0x000fe20002000000 */
[----:B------:R-:W0:Y:S01]  /*0c70*/  MUFU.RCP R20, R20 ;  /* 0x0000001400147308 */ /* 0x000e220000001000 */
[----:B------:R-:W-:-:S02]  /*0c80*/  FSETP.GT.AND P4, PT, R14, 8.50705917302346158658e+37, PT ;  /* 0x7e8000000e00780b */ /* 0x000fc40003f84000 */
[----:B------:R-:W-:Y:S01]  /*0c90*/  FSETP.GT.AND P2, PT, R19, 8.50705917302346158658e+37, PT ;  /* 0x7e8000001300780b */ /* 0x000fe20003f44000 */
[----:B------:R-:W-:Y:S01]  /*0ca0*/  @P1 FMUL R15, R15, 0.25 ;  /* 0x3e8000000f0f1820 */ /* 0x000fe20000400000 */
[----:B------:R-:W-:Y:S01]  /*0cb0*/  FSEL R26, R4, 1, P1 ;  /* 0x3f800000041a7808 */ /* 0x000fe20000800000 */
[----:B-1----:R-:W-:Y:S02]  /*0cc0*/  FMUL R24, R24, R25 ;  /* 0x0000001918187220 */ /* 0x002fe40000400000 */
[----:B------:R-:W1:Y:S01]  /*0cd0*/  MUFU.RCP R8, R8 ;  /* 0x0000000800087308 */ /* 0x000e620000001000 */
[----:B------:R-:W-:Y:S01]  /*0ce0*/  FSEL R28, R4, 1, P2 ;  /* 0x3f800000041c7808 */ /* 0x000fe20001000000 */
[----:B------:R-:W-:Y:S01]  /*0cf0*/  FMUL R24, R13, R24 ;  /* 0x000000180d187220 */ /* 0x000fe20000400000 */
[----:B------:R-:W-:-:S03]  /*0d00*/  LEA R18, R18, UR4, 0x2 ;  /* 0x0000000412127c11 */ /* 0x000fc6000f8e10ff */
[----:B------:R-:W-:Y:S01]  /*0d10*/  @P4 FMUL R14, R14, 0.25 ;  /* 0x3e8000000e0e4820 */ /* 0x000fe20000400000 */
[----:B0-----:R-:W-:Y:S01]  /*0d20*/  FMUL R25, R20, R27 ;  /* 0x0000001b14197220 */ /* 0x001fe20000400000 */
[----:B------:R-:W0:Y:S01]  /*0d30*/  MUFU.RCP R15, R15 ;  /* 0x0000000f000f7308 */ /* 0x000e220000001000 */
[----:B------:R-:W-:Y:S01]  /*0d40*/  @P2 FMUL R19, R19, 0.25 ;  /* 0x3e80000013132820 */ /* 0x000fe20000400000 */
[----:B------:R-:W-:Y:S01]  /*0d50*/  FSEL R20, R4, 1, P6 ;  /* 0x3f80000004147808 */ /* 0x000fe20003000000 */
[----:B------:R-:W-:Y:S01]  /*0d60*/  FMUL R25, R12, R25 ;  /* 0x000000190c197220 */ /* 0x000fe20000400000 */
[----:B------:R-:W-:Y:S02]  /*0d70*/  LEA R12, R9, UR4, 0x2 ;  /* 0x00000004090c7c11 */ /* 0x000fe4000f8e10ff */
[----:B------:R-:W-:Y:S01]  /*0d80*/  SHF.L.U32 R13, R3, 0x2, RZ ;  /* 0x00000002030d7819 */ /* 0x000fe200000006ff */
[----:B------:R-:W-:Y:S01]  /*0d90*/  FMUL R20, R11, R20 ;  /* 0x000000140b147220 */ /* 0x000fe20000400000 */
[----:B------:R-:W2:Y:S01]  /*0da0*/  MUFU.RCP R21, R21 ;  /* 0x0000001500157308 */ /* 0x000ea20000001000 */
[----:B------:R-:W-:Y:S01]  /*0db0*/  FSEL R11, R4, 1, P0 ;  /* 0x3f800000040b7808 */ /* 0x000fe20000000000 */
[----:B------:R-:W-:Y:S01]  /*0dc0*/  STS [R12], R24 ;  /* 0x000000180c007388 */ /* 0x000fe20000000800 */
[----:B------:R-:W-:Y:S01]  /*0dd0*/  FMUL R20, R7, R20 ;  /* 0x0000001407147220 */ /* 0x000fe20000400000 */
[----:B------:R-:W-:-:S02]  /*0de0*/  LOP3.LUT R0, R0, 0xc, R13, 0xf8, !PT ;  /* 0x0000000c00007812 */ /* 0x000fc400078ef80d */
[----:B-1----:R-:W-:Y:S01]  /*0df0*/  FMUL R8, R8, R11 ;  /* 0x0000000b08087220 */ /* 0x002fe20000400000 */
[----:B0-----:R-:W-:Y:S01]  /*0e00*/  FMUL R15, R15, R26 ;  /* 0x0000001a0f0f7220 */ /* 0x001fe20000400000 */
[----:B------:R-:W0:Y:S01]  /*0e10*/  MUFU.RCP R14, R14 ;  /* 0x0000000e000e7308 */ /* 0x000e220000001000 */
[C---:B------:R-:W-:Y:S02]  /*0e20*/  FSEL R26, R4.reuse, 1, P3 ;  /* 0x3f800000041a7808 */ /* 0x040fe40001800000 */
[----:B------:R-:W-:Y:S01]  /*0e30*/  FSEL R11, R4, 1, P4 ;  /* 0x3f800000040b7808 */ /* 0x000fe20002000000 */
[----:B------:R-:W-:Y:S01]  /*0e40*/  FMUL R15, R16, R15 ;  /* 0x0000000f100f7220 */ /* 0x000fe20000400000 */
[----:B------:R-:W-:Y:S01]  /*0e50*/  SHF.R.U32.HI R16, RZ, 0x2, R3 ;  /* 0x00000002ff107819 */ /* 0x000fe20000011603 */
[----:B--2---:R-:W-:Y:S02]  /*0e60*/  FMUL R21, R21, R26 ;  /* 0x0000001a15157220 */ /* 0x004fe40000400000 */
[----:B------:R-:W1:Y:S01]  /*0e70*/  MUFU.RCP R19, R19 ;  /* 0x0000001300137308 */ /* 0x000e620000001000 */
[----:B------:R-:W-:Y:S01]  /*0e80*/  ISETP.GE.AND P0, PT, R0, 0x10, PT ;  /* 0x000000100000780c */ /* 0x000fe20003f06270 */
[----:B------:R-:W-:Y:S01]  /*0e90*/  FMUL R21, R6, R21 ;  /* 0x0000001506157220 */ /* 0x000fe20000400000 */
[----:B0-----:R-:W-:Y:S01]  /*0ea0*/  FMUL R4, R14, R11 ;  /* 0x0000000b0e047220 */ /* 0x001fe20000400000 */
[----:B------:R-:W-:Y:S01]  /*0eb0*/  LEA R14, R10, UR4, 0x2 ;  /* 0x000000040a0e7c11 */ /* 0x000fe2000f8e10ff */
[----:B------:R-:W-:Y:S01]  /*0ec0*/  FMUL R11, R5, R8 ;  /* 0x00000008050b7220 */ /* 0x000fe20000400000 */
[----:B------:R-:W-:Y:S01]  /*0ed0*/  LOP3.LUT R5, R3, 0x7c, RZ, 0xc0, !PT ;  /* 0x0000007c03057812 */ /* 0x000fe200078ec0ff */
[----:B------:R-:W-:Y:S01]  /*0ee0*/  FMUL R23, R23, R4 ;  /* 0x0000000417177220 */ /* 0x000fe20000400000 */
[----:B------:R-:W-:Y:S01]  /*0ef0*/  SHF.L.U32 R4, R3, 0x2, RZ ;  /* 0x0000000203047819 */ /* 0x000fe200000006ff */
[----:B------:R-:W-:Y:S01]  /*0f00*/  STS [R14+0x40], R25 ;  /* 0x000040190e007388 */ /* 0x000fe20000000800 */
[----:B------:R-:W0:Y:S01]  /*0f10*/  LDC.64 R8, c[0x0][0x238] ;  /* 0x00008e00ff087b82 */ /* 0x000e220000000a00 */
[----:B-1----:R-:W-:Y:S01]  /*0f20*/  FMUL R19, R19, R28 ;  /* 0x0000001c13137220 */ /* 0x002fe20000400000 */
[----:B------:R-:W-:Y:S01]  /*0f30*/  LOP3.LUT R10, R4, 0x1fc, RZ, 0xc0, !PT ;  /* 0x000001fc040a7812 */ /* 0x000fe200078ec0ff */
[----:B------:R-:W-:Y:S01]  /*0f40*/  STS [R17+0x80], R20 ;  /* 0x0000801411007388 */ /* 0x000fe20000000800 */
[----:B------:R-:W-:Y:S01]  /*0f50*/  SGXT.U32 R3, R16, 0x5 ;  /* 0x000000051003781a */ /* 0x000fe20000000000 */
[----:B------:R-:W-:Y:S01]  /*0f60*/  FMUL R19, R22, R19 ;  /* 0x0000001316137220 */ /* 0x000fe20000400000 */
[----:B------:R-:W-:Y:S01]  /*0f70*/  IADD3 R5, R10, R5, RZ ;  /* 0x000000050a057210 */ /* 0x000fe20007ffe0ff */
[----:B------:R-:W-:Y:S01]  /*0f80*/  STS [R18+0xc0], R21 ;  /* 0x0000c01512007388 */ /* 0x000fe20000000800 */
[----:B------:R-:W-:-:S02]  /*0f90*/  LOP3.LUT R3, R3, R2, RZ, 0xfc, !PT ;  /* 0x0000000203037212 */ /* 0x000fc400078efcff */
[----:B------:R-:W-:Y:S01]  /*0fa0*/  LEA R5, R5, UR4, 0x2 ;  /* 0x0000000405057c11 */ /* 0x000fe2000f8e10ff */
[----:B------:R1:W-:Y:S01]  /*0fb0*/  STS [R12+0x20], R11 ;  /* 0x0000200b0c007388 */ /* 0x0003e20000000800 */
[----:B------:R-:W-:Y:S02]  /*0fc0*/  LOP3.LUT R2, R10, 0x200, RZ, 0xfc, !PT ;  /* 0x000002000a027812 */ /* 0x000fe400078efcff */
[----:B------:R-:W-:Y:S01]  /*0fd0*/  ISETP.LT.AND P1, PT, R3, 0x100, !P0 ;  /* 0x000001000300780c */ /* 0x000fe20004721270 */
[----:B------:R-:W-:Y:S01]  /*0fe0*/  STS [R14+0x60], R15 ;  /* 0x0000600f0e007388 */ /* 0x000fe20000000800 */
[----:B------:R-:W-:-:S03]  /*0ff0*/  SHF.R.U32.HI R2, RZ, 0x2, R2 ;  /* 0x00000002ff027819 */ /* 0x000fc60000011602 */
[----:B------:R-:W-:Y:S01]  /*1000*/  STS [R17+0xa0], R19 ;  /* 0x0000a01311007388 */ /* 0x000fe20000000800 */
[----:B------:R-:W-:Y:S02]  /*1010*/  LOP3.LUT R13, R2, 0xfc, RZ, 0xc0, !PT ;  /* 0x000000fc020d7812 */ /* 0x000fe400078ec0ff */
[----:B-1----:R-:W-:Y:S01]  /*1020*/  SHF.L.U32 R11, R0, 0x8, RZ ;  /* 0x00000008000b7819 */ /* 0x002fe200000006ff */
[----:B------:R-:W-:Y:S01]  /*1030*/  STS [R18+0xe0], R23 ;  /* 0x0000e01712007388 */ /* 0x000fe20000000800 */
[C---:B------:R-:W-:Y:S02]  /*1040*/  LOP3.LUT R0, R3.reuse, 0x20, RZ, 0xfc, !PT ;  /* 0x0000002003007812 */ /* 0x040fe400078efcff */
[----:B------:R-:W-:Y:S01]  /*1050*/  LEA R3, R3, R11, 0x2 ;  /* 0x0000000b03037211 */ /* 0x000fe200078e10ff */
[----:B------:R-:W-:Y:S01]  /*1060*/  BAR.SYNC.DEFER_BLOCKING 0x0 ;  /* 0x0000000000007b1d */ /* 0x000fe20000010000 */
[----:B------:R-:W-:Y:S02]  /*1070*/  ISETP.LT.AND P0, PT, R0, 0x100, !P0 ;  /* 0x000001000000780c */ /* 0x000fe40004701270 */
[----:B------:R-:W-:Y:S01]  /*1080*/  IADD3 R13, R10, R13, RZ ;  /* 0x0000000d0a0d7210 */ /* 0x000fe20007ffe0ff */
[----:B0-----:R-:W-:-:S03]  /*1090*/  IMAD.WIDE R2, R3, 0x4, R8 ;  /* 0x0000000403027825 */ /* 0x001fc600078e0208 */
[----:B------:R-:W-:Y:S01]  /*10a0*/  LEA R13, R13, UR4, 0x2 ;  /* 0x000000040d0d7c11 */ /* 0x000fe2000f8e10ff */
[----:B------:R-:W0:Y:S04]  /*10b0*/  LDS.128 R4, [R5] ;  /* 0x0000000005047984 */ /* 0x000e280000000c00 */
[----:B0-----:R0:W-:Y:S02]  /*10c0*/  @P1 STG.E.128 desc[UR6][R2.64], R4 ;  /* 0x0000000402001986 */ /* 0x0011e4000c101d06 */
[----:B0-----:R-:W-:Y:S05]  /*10d0*/  @!P0 EXIT ;  /* 0x000000000000894d */ /* 0x001fea0003800000 */
[----:B------:R-:W0:Y:S01]  /*10e0*/  LDS.128 R12, [R13+0x800] ;  /* 0x000800000d0c7984 */ /* 0x000e220000000c00 */
[----:B------:R-:W-:-:S05]  /*10f0*/  LEA R11, R0, R11, 0x2 ;  /* 0x0000000b000b7211 */ /* 0x000fca00078e10ff */
[----:B------:R-:W-:-:S05]  /*1100*/  IMAD.WIDE R8, R11, 0x4, R8 ;  /* 0x000000040b087825 */ /* 0x000fca00078e0208 */
[----:B0-----:R-:W-:Y:S01]  /*1110*/  STG.E.128 desc[UR6][R8.64], R12 ;  /* 0x0000000c08007986 */ /* 0x001fe2000c101d06 */
[----:B------:R-:W-:Y:S05]  /*1120*/  EXIT ;  /* 0x000000000000794d */ /* 0x000fea0003800000 */
.L_x_0:
[----:B------:R-:W-:-:S00]  /*1130*/  BRA `(.L_x_0) ;  /* 0xfffffffc00fc7947 */ /* 0x000fc0000383ffff */
[----:B------:R-:W-:-:S00]  /*1140*/  NOP ;  /* 0x0000000000007918 */ /* 0x000fc00000000000 */
        /* <DEDUP_REMOVED lines=11> */
.L_x_1:


//--------------------- .nv.global.init           --------------------------
	.section	.nv.global.init,"aw",@progbits
.nv.global.init:
	.type		_$_str,@object
	.size		_$_str,(_$_str_$_2 - _$_str)
_$_str:
        /*0000*/ 	.byte	0x5f, 0x5f, 0x43, 0x55, 0x44, 0x41, 0x5f, 0x46, 0x54, 0x5a, 0x00
	.type		_$_str_$_2,@object
	.size		_$_str_$_2,(.L_1 - _$_str_$_2)
_$_str_$_2:
        /*000b*/ 	.byte	0x5f, 0x5f, 0x43, 0x55, 0x44, 0x41, 0x5f, 0x50, 0x52, 0x45, 0x43, 0x5f, 0x53, 0x51, 0x52, 0x54
        /*001b*/ 	.byte	0x00
.L_1:


//--------------------- .nv.shared.triton_poi_fused__native_batch_norm_legit_no_training_mul_sigmoid_32 --------------------------
	.section	.nv.shared.triton_poi_fused__native_batch_norm_legit_no_training_mul_sigmoid_32,"aw",@nobits
	.sectionflags	@""
	.align	16
	.zero		1024


//--------------------- .nv.constant0.triton_poi_fused__native_batch_norm_legit_no_training_mul_sigmoid_32 --------------------------
	.section	.nv.constant0.triton_poi_fused__native_batch_norm_legit_no_training_mul_sigmoid_32,"a",@progbits
	.sectionflags	@""
	.align	4
.nv.constant0.triton_poi_fused__native_batch_norm_legit_no_training_mul_sigmoid_32:
	.zero		584
